//
// Generated by NVIDIA NVVM Compiler
//
// Compiler Build ID: CL-36424714
// Cuda compilation tools, release 13.0, V13.0.88
// Based on NVVM 20.0.0
//

.version 9.0
.target sm_100
.address_size 64

	// .globl	_Z18warp_schedule_testPy

.visible .entry _Z18warp_schedule_testPy(
	.param .u64 .ptr .align 1 _Z18warp_schedule_testPy_param_0
)
{
	.local .align 4 .b8 	__local_depot0[4];
	.reg .b64 	%SP;
	.reg .b64 	%SPL;
	.reg .pred 	%p<3>;
	.reg .b32 	%r<102>;
	.reg .b64 	%rd<11>;

	mov.u64 	%SPL, __local_depot0;
	ld.param.u64 	%rd3, [_Z18warp_schedule_testPy_param_0];
	mov.u32 	%r1, %tid.x;
	// begin inline asm
	mov.u64 	%rd4, %clock64;
	// end inline asm
	setp.gt.u32 	%p1, %r1, 31;
	@%p1 bra 	$L__BB0_3;
	add.u64 	%rd2, %SPL, 0;
	mov.b32 	%r5, 0;
	st.local.u32 	[%rd2], %r5;
	mov.b32 	%r101, 31;
$L__BB0_2:
	ld.local.u32 	%r6, [%rd2];
	add.s32 	%r7, %r101, %r6;
	add.s32 	%r8, %r7, -31;
	st.local.u32 	[%rd2], %r8;
	ld.local.u32 	%r9, [%rd2];
	add.s32 	%r10, %r101, %r9;
	add.s32 	%r11, %r10, -30;
	st.local.u32 	[%rd2], %r11;
	ld.local.u32 	%r12, [%rd2];
	add.s32 	%r13, %r101, %r12;
	add.s32 	%r14, %r13, -29;
	st.local.u32 	[%rd2], %r14;
	ld.local.u32 	%r15, [%rd2];
	add.s32 	%r16, %r101, %r15;
	add.s32 	%r17, %r16, -28;
	st.local.u32 	[%rd2], %r17;
	ld.local.u32 	%r18, [%rd2];
	add.s32 	%r19, %r101, %r18;
	add.s32 	%r20, %r19, -27;
	st.local.u32 	[%rd2], %r20;
	ld.local.u32 	%r21, [%rd2];
	add.s32 	%r22, %r101, %r21;
	add.s32 	%r23, %r22, -26;
	st.local.u32 	[%rd2], %r23;
	ld.local.u32 	%r24, [%rd2];
	add.s32 	%r25, %r101, %r24;
	add.s32 	%r26, %r25, -25;
	st.local.u32 	[%rd2], %r26;
	ld.local.u32 	%r27, [%rd2];
	add.s32 	%r28, %r101, %r27;
	add.s32 	%r29, %r28, -24;
	st.local.u32 	[%rd2], %r29;
	ld.local.u32 	%r30, [%rd2];
	add.s32 	%r31, %r101, %r30;
	add.s32 	%r32, %r31, -23;
	st.local.u32 	[%rd2], %r32;
	ld.local.u32 	%r33, [%rd2];
	add.s32 	%r34, %r101, %r33;
	add.s32 	%r35, %r34, -22;
	st.local.u32 	[%rd2], %r35;
	ld.local.u32 	%r36, [%rd2];
	add.s32 	%r37, %r101, %r36;
	add.s32 	%r38, %r37, -21;
	st.local.u32 	[%rd2], %r38;
	ld.local.u32 	%r39, [%rd2];
	add.s32 	%r40, %r101, %r39;
	add.s32 	%r41, %r40, -20;
	st.local.u32 	[%rd2], %r41;
	ld.local.u32 	%r42, [%rd2];
	add.s32 	%r43, %r101, %r42;
	add.s32 	%r44, %r43, -19;
	st.local.u32 	[%rd2], %r44;
	ld.local.u32 	%r45, [%rd2];
	add.s32 	%r46, %r101, %r45;
	add.s32 	%r47, %r46, -18;
	st.local.u32 	[%rd2], %r47;
	ld.local.u32 	%r48, [%rd2];
	add.s32 	%r49, %r101, %r48;
	add.s32 	%r50, %r49, -17;
	st.local.u32 	[%rd2], %r50;
	ld.local.u32 	%r51, [%rd2];
	add.s32 	%r52, %r101, %r51;
	add.s32 	%r53, %r52, -16;
	st.local.u32 	[%rd2], %r53;
	ld.local.u32 	%r54, [%rd2];
	add.s32 	%r55, %r101, %r54;
	add.s32 	%r56, %r55, -15;
	st.local.u32 	[%rd2], %r56;
	ld.local.u32 	%r57, [%rd2];
	add.s32 	%r58, %r101, %r57;
	add.s32 	%r59, %r58, -14;
	st.local.u32 	[%rd2], %r59;
	ld.local.u32 	%r60, [%rd2];
	add.s32 	%r61, %r101, %r60;
	add.s32 	%r62, %r61, -13;
	st.local.u32 	[%rd2], %r62;
	ld.local.u32 	%r63, [%rd2];
	add.s32 	%r64, %r101, %r63;
	add.s32 	%r65, %r64, -12;
	st.local.u32 	[%rd2], %r65;
	ld.local.u32 	%r66, [%rd2];
	add.s32 	%r67, %r101, %r66;
	add.s32 	%r68, %r67, -11;
	st.local.u32 	[%rd2], %r68;
	ld.local.u32 	%r69, [%rd2];
	add.s32 	%r70, %r101, %r69;
	add.s32 	%r71, %r70, -10;
	st.local.u32 	[%rd2], %r71;
	ld.local.u32 	%r72, [%rd2];
	add.s32 	%r73, %r101, %r72;
	add.s32 	%r74, %r73, -9;
	st.local.u32 	[%rd2], %r74;
	ld.local.u32 	%r75, [%rd2];
	add.s32 	%r76, %r101, %r75;
	add.s32 	%r77, %r76, -8;
	st.local.u32 	[%rd2], %r77;
	ld.local.u32 	%r78, [%rd2];
	add.s32 	%r79, %r101, %r78;
	add.s32 	%r80, %r79, -7;
	st.local.u32 	[%rd2], %r80;
	ld.local.u32 	%r81, [%rd2];
	add.s32 	%r82, %r101, %r81;
	add.s32 	%r83, %r82, -6;
	st.local.u32 	[%rd2], %r83;
	ld.local.u32 	%r84, [%rd2];
	add.s32 	%r85, %r101, %r84;
	add.s32 	%r86, %r85, -5;
	st.local.u32 	[%rd2], %r86;
	ld.local.u32 	%r87, [%rd2];
	add.s32 	%r88, %r101, %r87;
	add.s32 	%r89, %r88, -4;
	st.local.u32 	[%rd2], %r89;
	ld.local.u32 	%r90, [%rd2];
	add.s32 	%r91, %r101, %r90;
	add.s32 	%r92, %r91, -3;
	st.local.u32 	[%rd2], %r92;
	ld.local.u32 	%r93, [%rd2];
	add.s32 	%r94, %r101, %r93;
	add.s32 	%r95, %r94, -2;
	st.local.u32 	[%rd2], %r95;
	ld.local.u32 	%r96, [%rd2];
	add.s32 	%r97, %r101, %r96;
	add.s32 	%r98, %r97, -1;
	st.local.u32 	[%rd2], %r98;
	ld.local.u32 	%r99, [%rd2];
	add.s32 	%r100, %r101, %r99;
	st.local.u32 	[%rd2], %r100;
	add.s32 	%r101, %r101, 32;
	setp.ne.s32 	%p2, %r101, 100031;
	@%p2 bra 	$L__BB0_2;
$L__BB0_3:
	cvta.to.global.u64 	%rd7, %rd3;
	// begin inline asm
	mov.u64 	%rd6, %clock64;
	// end inline asm
	sub.s64 	%rd8, %rd6, %rd4;
	mul.wide.u32 	%rd9, %r1, 8;
	add.s64 	%rd10, %rd7, %rd9;
	st.global.u64 	[%rd10], %rd8;
	ret;

}


// ===== COMPILED SASS (sm_100) =====

	.target	sm_100

	.elftype	@"ET_EXEC"


//--------------------- .note.nv.tkinfo           --------------------------
	.section	.note.nv.tkinfo,"",@"SHT_NOTE"
	.sectionflags	@"SHF_NOTE_NV_TKINFO"
	.tkinfo
        /*0018*/ 	.word	0x00000002
        /*0030*/ 	.string	""
        /*0030*/ 	.string	"ptxas"
        /*0030*/ 	.string	"Cuda compilation tools, release 13.0, V13.0.88"
        /*0030*/ 	.string	"Build cuda_13.0.r13.0/compiler.36424714_0"
        /*0030*/ 	.string	"-arch sm_100 -m 64 "



//--------------------- .note.nv.cuinfo           --------------------------
	.section	.note.nv.cuinfo,"",@"SHT_NOTE"
	.sectionflags	@"SHF_NOTE_NV_CUINFO"
        /*0018*/ 	.short	0x0002
        /*001a*/ 	.short	0x0064
        /*001c*/ 	.short	0x0082
	.zero		2


//--------------------- .nv.info                  --------------------------
	.section	.nv.info,"",@"SHT_CUDA_INFO"
	.align	4


	//----- nvinfo : EIATTR_REGCOUNT
	.align		4
        /*0000*/ 	.byte	0x04, 0x2f
        /*0002*/ 	.short	(.L_1 - .L_0)
	.align		4
.L_0:
        /*0004*/ 	.word	index@(_Z18warp_schedule_testPy)
        /*0008*/ 	.word	0x0000000c


	//----- nvinfo : EIATTR_FRAME_SIZE
	.align		4
.L_1:
        /*000c*/ 	.byte	0x04, 0x11
        /*000e*/ 	.short	(.L_3 - .L_2)
	.align		4
.L_2:
        /*0010*/ 	.word	index@(_Z18warp_schedule_testPy)
        /*0014*/ 	.word	0x00000000


	//----- nvinfo : EIATTR_MIN_STACK_SIZE
	.align		4
.L_3:
        /*0018*/ 	.byte	0x04, 0x12
        /*001a*/ 	.short	(.L_5 - .L_4)
	.align		4
.L_4:
        /*001c*/ 	.word	index@(_Z18warp_schedule_testPy)
        /*0020*/ 	.word	0x00000000
.L_5:


//--------------------- .nv.compat                --------------------------
	.section	.nv.compat,"",@"SHT_CUDA_COMPAT_INFO"
	.align	4
        /*0000*/ 	.byte	0x02, 0x09, 0x00, 0x00, 0x02, 0x02, 0x01, 0x00, 0x02, 0x05, 0x05, 0x00, 0x03, 0x07, 0x01, 0x01
        /*0010*/ 	.byte	0x02, 0x03, 0x00, 0x00, 0x02, 0x06, 0x01, 0x00, 0x04, 0x0b, 0x08, 0x00, 0x09, 0x00, 0x00, 0x00
        /*0020*/ 	.byte	0x00, 0x00, 0x00, 0x00


//--------------------- .nv.info._Z18warp_schedule_testPy --------------------------
	.section	.nv.info._Z18warp_schedule_testPy,"",@"SHT_CUDA_INFO"
	.sectionflags	@""
	.align	4


	//----- nvinfo : EIATTR_CUDA_API_VERSION
	.align		4
        /*0000*/ 	.byte	0x04, 0x37
        /*0002*/ 	.short	(.L_7 - .L_6)
.L_6:
        /*0004*/ 	.word	0x00000082


	//----- nvinfo : EIATTR_KPARAM_INFO
	.align		4
.L_7:
        /*0008*/ 	.byte	0x04, 0x17
        /*000a*/ 	.short	(.L_9 - .L_8)
.L_8:
        /*000c*/ 	.word	0x00000000
        /*0010*/ 	.short	0x0000
        /*0012*/ 	.short	0x0000
        /*0014*/ 	.byte	0x00, 0xf5, 0x21, 0x00


	//----- nvinfo : EIATTR_SPARSE_MMA_MASK
	.align		4
.L_9:
        /*0018*/ 	.byte	0x03, 0x50
        /*001a*/ 	.short	0x0000


	//----- nvinfo : EIATTR_MAXREG_COUNT
	.align		4
        /*001c*/ 	.byte	0x03, 0x1b
        /*001e*/ 	.short	0x00ff


	//----- nvinfo : EIATTR_MERCURY_ISA_VERSION
	.align		4
        /*0020*/ 	.byte	0x03, 0x5f
        /*0022*/ 	.short	0x0101


	//----- nvinfo : EIATTR_VRC_CTA_INIT_COUNT
	.align		4
        /*0024*/ 	.byte	0x02, 0x4a
	.zero		1
	.zero		1


	//----- nvinfo : EIATTR_EXIT_INSTR_OFFSETS
	.align		4
        /*0028*/ 	.byte	0x04, 0x1c
        /*002a*/ 	.short	(.L_11 - .L_10)


	//   ....[0]....
.L_10:
        /*002c*/ 	.word	0x000000b0


	//----- nvinfo : EIATTR_CBANK_PARAM_SIZE
	.align		4
.L_11:
        /*0030*/ 	.byte	0x03, 0x19
        /*0032*/ 	.short	0x0008


	//----- nvinfo : EIATTR_PARAM_CBANK
	.align		4
        /*0034*/ 	.byte	0x04, 0x0a
        /*0036*/ 	.short	(.L_13 - .L_12)
	.align		4
.L_12:
        /*0038*/ 	.word	index@(.nv.constant0._Z18warp_schedule_testPy)
        /*003c*/ 	.short	0x0380
        /*003e*/ 	.short	0x0008


	//----- nvinfo : EIATTR_SW_WAR
	.align		4
.L_13:
        /*0040*/ 	.byte	0x04, 0x36
        /*0042*/ 	.short	(.L_15 - .L_14)
.L_14:
        /*0044*/ 	.word	0x00000008
.L_15:


//--------------------- .nv.callgraph             --------------------------
	.section	.nv.callgraph,"",@"SHT_CUDA_CALLGRAPH"
	.align	4
	.sectionentsize	8
	.align		4
        /*0000*/ 	.word	0x00000000
	.align		4
        /*0004*/ 	.word	0xffffffff
	.align		4
        /*0008*/ 	.word	0x00000000
	.align		4
        /*000c*/ 	.word	0xfffffffe
	.align		4
        /*0010*/ 	.word	0x00000000
	.align		4
        /*0014*/ 	.word	0xfffffffd
	.align		4
        /*0018*/ 	.word	0x00000000
	.align		4
        /*001c*/ 	.word	0xfffffffc


//--------------------- .text._Z18warp_schedule_testPy --------------------------
	.section	.text._Z18warp_schedule_testPy,"ax",@progbits
	.align	128
        .global         _Z18warp_schedule_testPy
        .type           _Z18warp_schedule_testPy,@function
        .size           _Z18warp_schedule_testPy,(.L_x_1 - _Z18warp_schedule_testPy)
        .other          _Z18warp_schedule_testPy,@"STO_CUDA_ENTRY STV_DEFAULT"
_Z18warp_schedule_testPy:
.text._Z18warp_schedule_testPy:
[----:B------:R-:W-:Y:S01]  /*0000*/  LDC R1, c[0x0][0x37c] ;  /* 0x0000df00ff017b82 */ /* 0x000fe20000000800 */
[----:B------:R-:W0:Y:S01]  /*0010*/  S2R R9, SR_TID.X ;  /* 0x0000000000097919 */ /* 0x000e220000002100 */
[----:B------:R-:W1:Y:S01]  /*0020*/  LDCU.64 UR4, c[0x0][0x358] ;  /* 0x00006b00ff0477ac */ /* 0x000e620008000a00 */
[----:B------:R-:W-:Y:S01]  /*0030*/  NOP ;  /* 0x0000000000007918 */ /* 0x000fe20000000000 */
[----:B------:R-:W-:Y:S02]  /*0040*/  CS2R R2, SR_CLOCKLO ;  /* 0x0000000000027805 */ /* 0x000fe40000015000 */
[----:B------:R-:W-:Y:S02]  /*0050*/  CS2R R4, SR_CLOCKLO ;  /* 0x0000000000047805 */ /* 0x000fe40000015000 */
[----:B------:R-:W0:Y:S04]  /*0060*/  LDC.64 R6, c[0x0][0x380] ;  /* 0x0000e000ff067b82 */ /* 0x000e280000000a00 */
[----:B------:R-:W-:-:S05]  /*0070*/  IADD3 R4, P0, PT, -R2, R4, RZ ;  /* 0x0000000402047210 */ /* 0x000fca0007f1e1ff */
[----:B------:R-:W-:Y:S02]  /*0080*/  IMAD.X R5, R5, 0x1, ~R3, P0 ;  /* 0x0000000105057824 */ /* 0x000fe400000e0e03 */
[----:B0-----:R-:W-:-:S05]  /*0090*/  IMAD.WIDE.U32 R2, R9, 0x8, R6 ;  /* 0x0000000809027825 */ /* 0x001fca00078e0006 */
[----:B-1----:R-:W-:Y:S01]  /*00a0*/  STG.E.64 desc[UR4][R2.64], R4 ;  /* 0x0000000402007986 */ /* 0x002fe2000c101b04 */
[----:B------:R-:W-:Y:S05]  /*00b0*/  EXIT ;  /* 0x000000000000794d */ /* 0x000fea0003800000 */
.L_x_0:
[----:B------:R-:W-:-:S00]  /*00c0*/  BRA `(.L_x_0) ;  /* 0xfffffffc00fc7947 */ /* 0x000fc0000383ffff */
[----:B------:R-:W-:-:S00]  /*00d0*/  NOP ;  /* 0x0000000000007918 */ /* 0x000fc00000000000 */
        /* <DEDUP_REMOVED lines=10> */
.L_x_1:


//--------------------- .nv.shared.reserved.0     --------------------------
	.section	.nv.shared.reserved.0,"aw",@nobits
	.weak		__nv_reservedSMEM_offset_0_alias
	.size		__nv_reservedSMEM_offset_0_alias, 0, 64
	.other		__nv_reservedSMEM_offset_0_alias,@"STO_CUDA_RESERVED_SHARED STV_DEFAULT"
__nv_reservedSMEM_offset_0_alias:
	.zero		0
	.zero		64


//--------------------- .nv.constant0._Z18warp_schedule_testPy --------------------------
	.section	.nv.constant0._Z18warp_schedule_testPy,"a",@progbits
	.sectionflags	@""
	.align	4
.nv.constant0._Z18warp_schedule_testPy:
	.zero		904


//--------------------- SYMBOLS --------------------------

	.type		.nv.reservedSmem.offset0,@object
	.size		.nv.reservedSmem.offset0,0x4
